	.headerflags	@"EF_CUDA_TEXMODE_UNIFIED EF_CUDA_64BIT_ADDRESS EF_CUDA_ACCELERATORS EF_CUDA_SM90 EF_CUDA_VIRTUAL_SM(EF_CUDA_SM90)"
	.elftype	@"ET_EXEC"


//--------------------- .nv.info                  --------------------------
	.section	.nv.info,"",@"SHT_CUDA_INFO"
	.align	4


	//----- nvinfo : EIATTR_REGCOUNT
	.align		4
        /*0000*/ 	.byte	0x04, 0x2f
        /*0002*/ 	.short	(.L_2 - .L_1)
	.align		4
.L_1:
        /*0004*/ 	.word	index@(triton_poi_fused_add_convolution_softplus_1)
        /*0008*/ 	.word	0x00000011


	//----- nvinfo : EIATTR_MIN_STACK_SIZE
	.align		4
.L_2:
        /*000c*/ 	.byte	0x04, 0x12
        /*000e*/ 	.short	(.L_4 - .L_3)
	.align		4
.L_3:
        /*0010*/ 	.word	index@(triton_poi_fused_add_convolution_softplus_1)
        /*0014*/ 	.word	0x00000000


	//----- nvinfo : EIATTR_FRAME_SIZE
	.align		4
.L_4:
        /*0018*/ 	.byte	0x04, 0x11
        /*001a*/ 	.short	(.L_6 - .L_5)
	.align		4
.L_5:
        /*001c*/ 	.word	index@(triton_poi_fused_add_convolution_softplus_1)
        /*0020*/ 	.word	0x00000000


	//----- nvinfo : EIATTR_MIN_STACK_SIZE
	.align		4
.L_6:
        /*0024*/ 	.byte	0x04, 0x12
        /*0026*/ 	.short	(.L_8 - .L_7)
	.align		4
.L_7:
        /*0028*/ 	.word	index@(triton_poi_fused_add_convolution_softplus_1)
        /*002c*/ 	.word	0x00000000
.L_8:


//--------------------- .nv.info.triton_poi_fused_add_convolution_softplus_1 --------------------------
	.section	.nv.info.triton_poi_fused_add_convolution_softplus_1,"",@"SHT_CUDA_INFO"
	.sectionflags	@""
	.align	4


	//----- nvinfo : EIATTR_CUDA_API_VERSION
	.align		4
        /*0000*/ 	.byte	0x04, 0x37
        /*0002*/ 	.short	(.L_10 - .L_9)
.L_9:
        /*0004*/ 	.word	0x0000007c


	//----- nvinfo : EIATTR_KPARAM_INFO
	.align		4
.L_10:
        /*0008*/ 	.byte	0x04, 0x17
        /*000a*/ 	.short	(.L_12 - .L_11)
.L_11:
        /*000c*/ 	.word	0x00000000
        /*0010*/ 	.short	0x0003
        /*0012*/ 	.short	0x0018
        /*0014*/ 	.byte	0x00, 0xf0, 0x11, 0x00


	//----- nvinfo : EIATTR_KPARAM_INFO
	.align		4
.L_12:
        /*0018*/ 	.byte	0x04, 0x17
        /*001a*/ 	.short	(.L_14 - .L_13)
.L_13:
        /*001c*/ 	.word	0x00000000
        /*0020*/ 	.short	0x0002
        /*0022*/ 	.short	0x0010
        /*0024*/ 	.byte	0x00, 0xf4, 0x21, 0x00


	//----- nvinfo : EIATTR_KPARAM_INFO
	.align		4
.L_14:
        /*0028*/ 	.byte	0x04, 0x17
        /*002a*/ 	.short	(.L_16 - .L_15)
.L_15:
        /*002c*/ 	.word	0x00000000
        /*0030*/ 	.short	0x0001
        /*0032*/ 	.short	0x0008
        /*0034*/ 	.byte	0x00, 0xf4, 0x21, 0x00


	//----- nvinfo : EIATTR_KPARAM_INFO
	.align		4
.L_16:
        /*0038*/ 	.byte	0x04, 0x17
        /*003a*/ 	.short	(.L_18 - .L_17)
.L_17:
        /*003c*/ 	.word	0x00000000
        /*0040*/ 	.short	0x0000
        /*0042*/ 	.short	0x0000
        /*0044*/ 	.byte	0x00, 0xf4, 0x21, 0x00


	//----- nvinfo : EIATTR_SPARSE_MMA_MASK
	.align		4
.L_18:
        /*0048*/ 	.byte	0x03, 0x50
        /*004a*/ 	.short	0x0000


	//----- nvinfo : EIATTR_MAXREG_COUNT
	.align		4
        /*004c*/ 	.byte	0x03, 0x1b
        /*004e*/ 	.short	0x00ff


	//----- nvinfo : EIATTR_EXIT_INSTR_OFFSETS
	.align		4
        /*0050*/ 	.byte	0x04, 0x1c
        /*0052*/ 	.short	(.L_20 - .L_19)


	//   ....[0]....
.L_19:
        /*0054*/ 	.word	0x00000680


	//----- nvinfo : EIATTR_REQNTID
	.align		4
.L_20:
        /*0058*/ 	.byte	0x04, 0x10
        /*005a*/ 	.short	(.L_22 - .L_21)
.L_21:
        /*005c*/ 	.word	0x00000100
        /*0060*/ 	.word	0x00000001
        /*0064*/ 	.word	0x00000001


	//----- nvinfo : EIATTR_CRS_STACK_SIZE
	.align		4
.L_22:
        /*0068*/ 	.byte	0x04, 0x1e
        /*006a*/ 	.short	(.L_24 - .L_23)
.L_23:
        /*006c*/ 	.word	0x00000000


	//----- nvinfo : EIATTR_CBANK_PARAM_SIZE
	.align		4
.L_24:
        /*0070*/ 	.byte	0x03, 0x19
        /*0072*/ 	.short	0x001c


	//----- nvinfo : EIATTR_PARAM_CBANK
	.align		4
        /*0074*/ 	.byte	0x04, 0x0a
        /*0076*/ 	.short	(.L_26 - .L_25)
	.align		4
.L_25:
        /*0078*/ 	.word	index@(.nv.constant0.triton_poi_fused_add_convolution_softplus_1)
        /*007c*/ 	.short	0x0210
        /*007e*/ 	.short	0x001c


	//----- nvinfo : EIATTR_SW_WAR
	.align		4
.L_26:
        /*0080*/ 	.byte	0x04, 0x36
        /*0082*/ 	.short	(.L_28 - .L_27)
.L_27:
        /*0084*/ 	.word	0x00000008
.L_28:


//--------------------- .nv.callgraph             --------------------------
	.section	.nv.callgraph,"",@"SHT_CUDA_CALLGRAPH"
	.align	4
	.sectionentsize	8
	.align		4
        /*0000*/ 	.word	0x00000000
	.align		4
        /*0004*/ 	.word	0xffffffff
	.align		4
        /*0008*/ 	.word	0x00000000
	.align		4
        /*000c*/ 	.word	0xfffffffe
	.align		4
        /*0010*/ 	.word	0x00000000
	.align		4
        /*0014*/ 	.word	0xfffffffd
	.align		4
        /*0018*/ 	.word	0x00000000
	.align		4
        /*001c*/ 	.word	0xfffffffc


//--------------------- .nv.constant4             --------------------------
	.section	.nv.constant4,"a",@progbits
	.align	8
	.align		8
.nv.constant4:
        /*0000*/ 	.dword	_$_str


//--------------------- .text.triton_poi_fused_add_convolution_softplus_1 --------------------------
	.section	.text.triton_poi_fused_add_convolution_softplus_1,"ax",@progbits
	.align	128
        .global         triton_poi_fused_add_convolution_softplus_1
        .type           triton_poi_fused_add_convolution_softplus_1,@function
        .size           triton_poi_fused_add_convolution_softplus_1,(.L_x_5 - triton_poi_fused_add_convolution_softplus_1)
        .other          triton_poi_fused_add_convolution_softplus_1,@"STO_CUDA_ENTRY STV_DEFAULT"
triton_poi_fused_add_convolution_softplus_1:
.text.triton_poi_fused_add_convolution_softplus_1:
[----:B------:R-:W0:Y:S02]  /*0000*/  LDC R1, c[0x0][0x28] ;  /* 0x00000a00ff017b82 */ /* 0x000e240000000800 */
[----:B------:R-:W1:Y:S01]  /*0010*/  S2R R0, SR_TID.X ;  /* 0x0000000000007919 */ /* 0x000e620000002100 */
[----:B------:R-:W2:Y:S01]  /*0020*/  LDC.64 R8, c[0x0][0x218] ;  /* 0x00008600ff087b82 */ /* 0x000ea20000000a00 */
[----:B------:R-:W-:Y:S01]  /*0030*/  ULDC.64 UR4, c[0x0][0x208] ;  /* 0x0000820000047ab9 */ /* 0x000fe20000000a00 */
[----:B------:R-:W3:Y:S06]  /*0040*/  S2R R7, SR_CTAID.X ;  /* 0x0000000000077919 */ /* 0x000eec0000002500 */
[----:B------:R-:W4:Y:S01]  /*0050*/  LDC.64 R2, c[0x0][0x210] ;  /* 0x00008400ff027b82 */ /* 0x000f220000000a00 */
[----:B-1----:R-:W-:-:S02]  /*0060*/  SHF.L.U32 R0, R0, 0x1, RZ ;  /* 0x0000000100007819 */ /* 0x002fc400000006ff */
[----:B---3--:R-:W-:Y:S02]  /*0070*/  SHF.R.S32.HI R5, RZ, 0x16, R7 ;  /* 0x00000016ff057819 */ /* 0x008fe40000011407 */
[----:B------:R-:W-:Y:S02]  /*0080*/  LOP3.LUT R0, R0, 0x1fe, RZ, 0xc0, !PT ;  /* 0x000001fe00007812 */ /* 0x000fe400078ec0ff */
[----:B------:R-:W-:Y:S02]  /*0090*/  SGXT R5, R5, 0x1 ;  /* 0x000000010505781a */ /* 0x000fe40000000200 */
[----:B------:R-:W-:-:S04]  /*00a0*/  LEA R0, R7, R0, 0x9 ;  /* 0x0000000007007211 */ /* 0x000fc800078e48ff */
[----:B------:R-:W-:Y:S01]  /*00b0*/  LEA.HI R5, R5, R0, RZ, 0xc ;  /* 0x0000000005057211 */ /* 0x000fe200078f60ff */
[----:B----4-:R-:W-:-:S03]  /*00c0*/  IMAD.WIDE R2, R0, 0x4, R2 ;  /* 0x0000000400027825 */ /* 0x010fc600078e0202 */
[----:B------:R-:W-:-:S04]  /*00d0*/  SHF.R.S32.HI R5, RZ, 0xc, R5 ;  /* 0x0000000cff057819 */ /* 0x000fc80000011405 */
[----:B------:R-:W-:-:S04]  /*00e0*/  LEA.HI R4, R5, R5, RZ, 0x3 ;  /* 0x0000000505047211 */ /* 0x000fc800078f18ff */
[----:B------:R-:W-:-:S04]  /*00f0*/  LOP3.LUT R4, R4, 0xfffffff8, RZ, 0xc0, !PT ;  /* 0xfffffff804047812 */ /* 0x000fc800078ec0ff */
[----:B------:R-:W-:-:S05]  /*0100*/  IADD3 R5, R5, -R4, RZ ;  /* 0x8000000405057210 */ /* 0x000fca0007ffe0ff */
[----:B--2---:R-:W-:Y:S02]  /*0110*/  IMAD.WIDE R8, R5, 0x4, R8 ;  /* 0x0000000405087825 */ /* 0x004fe400078e0208 */
[----:B------:R-:W2:Y:S04]  /*0120*/  LDG.E.64 R4, desc[UR4][R2.64] ;  /* 0x0000000402047981 */ /* 0x000ea8000c1e1b00 */
[----:B------:R-:W2:Y:S01]  /*0130*/  LDG.E.EL R8, desc[UR4][R8.64] ;  /* 0x0000000408087981 */ /* 0x000ea2000c2e1900 */
[----:B------:R-:W-:Y:S01]  /*0140*/  HFMA2.MMA R13, -RZ, RZ, 1.625, 0 ;  /* 0x3e800000ff0d7435 */ /* 0x000fe200000001ff */
[----:B------:R-:W-:Y:S01]  /*0150*/  MOV R14, 0x3d39bf78 ;  /* 0x3d39bf78000e7802 */ /* 0x000fe20000000f00 */
[----:B------:R-:W-:Y:S01]  /*0160*/  BSSY B0, `(.L_x_0) ;  /* 0x000003f000007945 */ /* 0x000fe20003800000 */
[--C-:B--2---:R-:W-:Y:S01]  /*0170*/  FADD R4, R4, R8.reuse ;  /* 0x0000000804047221 */ /* 0x104fe20000000000 */
[----:B------:R-:W-:-:S03]  /*0180*/  FADD R5, R5, R8 ;  /* 0x0000000805057221 */ /* 0x000fc60000000000 */
[----:B------:R-:W-:Y:S01]  /*0190*/  FMUL R10, R4, 1.4426950216293334961 ;  /* 0x3fb8aa3b040a7820 */ /* 0x000fe20000400000 */
[----:B------:R-:W-:-:S04]  /*01a0*/  FMUL R11, R5, 1.4426950216293334961 ;  /* 0x3fb8aa3b050b7820 */ /* 0x000fc80000400000 */
[----:B------:R-:W-:Y:S02]  /*01b0*/  FSETP.GEU.AND P0, PT, R10, -126, PT ;  /* 0xc2fc00000a00780b */ /* 0x000fe40003f0e000 */
[----:B------:R-:W-:-:S11]  /*01c0*/  FSETP.GEU.AND P1, PT, R11, -126, PT ;  /* 0xc2fc00000b00780b */ /* 0x000fd60003f2e000 */
[----:B------:R-:W-:Y:S02]  /*01d0*/  @!P0 FMUL R10, R10, 0.5 ;  /* 0x3f0000000a0a8820 */ /* 0x000fe40000400000 */
[----:B------:R-:W-:Y:S02]  /*01e0*/  @!P1 FMUL R11, R11, 0.5 ;  /* 0x3f0000000b0b9820 */ /* 0x000fe40000400000 */
[----:B------:R-:W1:Y:S08]  /*01f0*/  MUFU.EX2 R6, R10 ;  /* 0x0000000a00067308 */ /* 0x000e700000000800 */
[----:B------:R-:W2:Y:S01]  /*0200*/  MUFU.EX2 R7, R11 ;  /* 0x0000000b00077308 */ /* 0x000ea20000000800 */
[----:B-1----:R-:W-:Y:S01]  /*0210*/  @!P0 FMUL R6, R6, R6 ;  /* 0x0000000606068220 */ /* 0x002fe20000400000 */
[----:B------:R-:W-:-:S03]  /*0220*/  FSETP.GT.AND P0, PT, R5, 20, PT ;  /* 0x41a000000500780b */ /* 0x000fc60003f04000 */
[C---:B------:R-:W-:Y:S01]  /*0230*/  FADD.FTZ.RZ R8, R6.reuse, 1 ;  /* 0x3f80000006087421 */ /* 0x040fe2000001c000 */
[----:B------:R-:W-:Y:S01]  /*0240*/  ISETP.GE.U32.AND P3, PT, R6, 0x7f800000, PT ;  /* 0x7f8000000600780c */ /* 0x000fe20003f66070 */
[----:B--2---:R-:W-:-:S03]  /*0250*/  @!P1 FMUL R7, R7, R7 ;  /* 0x0000000707079220 */ /* 0x004fc60000400000 */
[----:B------:R-:W-:Y:S02]  /*0260*/  IADD3 R8, R8, -0x3f400000, RZ ;  /* 0xc0c0000008087810 */ /* 0x000fe40007ffe0ff */
[----:B------:R-:W-:Y:S01]  /*0270*/  FSETP.GT.AND P1, PT, R4, 20, PT ;  /* 0x41a000000400780b */ /* 0x000fe20003f24000 */
[C---:B------:R-:W-:Y:S01]  /*0280*/  FADD.FTZ.RZ R12, R7.reuse, 1 ;  /* 0x3f800000070c7421 */ /* 0x040fe2000001c000 */
[----:B------:R-:W-:Y:S02]  /*0290*/  LOP3.LUT R9, R8, 0xff800000, RZ, 0xc0, !PT ;  /* 0xff80000008097812 */ /* 0x000fe400078ec0ff */
[----:B------:R-:W-:Y:S02]  /*02a0*/  ISETP.GE.U32.AND P2, PT, R7, 0x7f800000, PT ;  /* 0x7f8000000700780c */ /* 0x000fe40003f46070 */
[----:B------:R-:W-:Y:S02]  /*02b0*/  IADD3 R8, R12, -0x3f400000, RZ ;  /* 0xc0c000000c087810 */ /* 0x000fe40007ffe0ff */
[----:B------:R-:W-:-:S02]  /*02c0*/  IADD3 R10, -R9, 0x40800000, RZ ;  /* 0x40800000090a7810 */ /* 0x000fc40007ffe1ff */
[----:B------:R-:W-:Y:S02]  /*02d0*/  LOP3.LUT R8, R8, 0xff800000, RZ, 0xc0, !PT ;  /* 0xff80000008087812 */ /* 0x000fe400078ec0ff */
[----:B------:R-:W-:Y:S01]  /*02e0*/  IADD3 R11, R6, -R9, RZ ;  /* 0x80000009060b7210 */ /* 0x000fe20007ffe0ff */
[-C--:B------:R-:W-:Y:S01]  /*02f0*/  FFMA.FTZ R10, R10, R13.reuse, -1 ;  /* 0xbf8000000a0a7423 */ /* 0x080fe2000001000d */
[----:B------:R-:W-:Y:S02]  /*0300*/  IADD3 R12, -R8, 0x40800000, RZ ;  /* 0x40800000080c7810 */ /* 0x000fe40007ffe1ff */
[----:B------:R-:W-:Y:S01]  /*0310*/  I2FP.F32.S32 R9, R9 ;  /* 0x0000000900097245 */ /* 0x000fe20000201400 */
[----:B------:R-:W-:Y:S01]  /*0320*/  FADD R11, R11, R10 ;  /* 0x0000000a0b0b7221 */ /* 0x000fe20000000000 */
[----:B------:R-:W-:Y:S01]  /*0330*/  IADD3 R10, R7, -R8, RZ ;  /* 0x80000008070a7210 */ /* 0x000fe20007ffe0ff */
[----:B------:R-:W-:Y:S01]  /*0340*/  FFMA.FTZ R13, R12, R13, -1 ;  /* 0xbf8000000c0d7423 */ /* 0x000fe2000001000d */
[----:B------:R-:W-:Y:S01]  /*0350*/  I2FP.F32.S32 R8, R8 ;  /* 0x0000000800087245 */ /* 0x000fe20000201400 */
[----:B------:R-:W-:Y:S01]  /*0360*/  FFMA.FTZ R12, R11, -R14, 0.10546888411045074463 ;  /* 0x3dd800120b0c7423 */ /* 0x000fe2000001080e */
[----:B------:R-:W-:Y:S01]  /*0370*/  FMUL R9, R9, 1.1920928955078125e-07 ;  /* 0x3400000009097820 */ /* 0x000fe20000400000 */
[----:B------:R-:W-:-:S02]  /*0380*/  FADD R10, R10, R13 ;  /* 0x0000000d0a0a7221 */ /* 0x000fc40000000000 */
[C---:B------:R-:W-:Y:S01]  /*0390*/  FFMA.FTZ R12, R11.reuse, R12, -0.13229703903198242188 ;  /* 0xbe0778e00b0c7423 */ /* 0x040fe2000001000c */
[----:B------:R-:W-:Y:S01]  /*03a0*/  FMUL R8, R8, 1.1920928955078125e-07 ;  /* 0x3400000008087820 */ /* 0x000fe20000400000 */
[C---:B------:R-:W-:Y:S02]  /*03b0*/  FFMA.FTZ R13, R10.reuse, -R14, 0.10546888411045074463 ;  /* 0x3dd800120a0d7423 */ /* 0x040fe4000001080e */
[C---:B------:R-:W-:Y:S02]  /*03c0*/  FFMA.FTZ R12, R11.reuse, R12, 0.14491446316242218018 ;  /* 0x3e1464750b0c7423 */ /* 0x040fe4000001000c */
[C---:B------:R-:W-:Y:S02]  /*03d0*/  FFMA.FTZ R13, R10.reuse, R13, -0.13229703903198242188 ;  /* 0xbe0778e00a0d7423 */ /* 0x040fe4000001000d */
[----:B------:R-:W-:Y:S02]  /*03e0*/  FFMA.FTZ R12, R11, R12, -0.16641564667224884033 ;  /* 0xbe2a68dd0b0c7423 */ /* 0x000fe4000001000c */
[----:B------:R-:W-:-:S02]  /*03f0*/  FFMA.FTZ R13, R10, R13, 0.14491446316242218018 ;  /* 0x3e1464750a0d7423 */ /* 0x000fc4000001000d */
[C---:B------:R-:W-:Y:S02]  /*0400*/  FFMA.FTZ R12, R11.reuse, R12, 0.19988867640495300293 ;  /* 0x3e4caf9e0b0c7423 */ /* 0x040fe4000001000c */
[C---:B------:R-:W-:Y:S02]  /*0410*/  FFMA.FTZ R13, R10.reuse, R13, -0.16641564667224884033 ;  /* 0xbe2a68dd0a0d7423 */ /* 0x040fe4000001000d */
[C---:B------:R-:W-:Y:S02]  /*0420*/  FFMA.FTZ R12, R11.reuse, R12, -0.25000196695327758789 ;  /* 0xbe8000420b0c7423 */ /* 0x040fe4000001000c */
[C---:B------:R-:W-:Y:S02]  /*0430*/  FFMA.FTZ R13, R10.reuse, R13, 0.19988867640495300293 ;  /* 0x3e4caf9e0a0d7423 */ /* 0x040fe4000001000d */
[----:B------:R-:W-:Y:S02]  /*0440*/  FFMA.FTZ R12, R11, R12, 0.33333510160446166992 ;  /* 0x3eaaaae60b0c7423 */ /* 0x000fe4000001000c */
[----:B------:R-:W-:-:S02]  /*0450*/  FFMA.FTZ R13, R10, R13, -0.25000196695327758789 ;  /* 0xbe8000420a0d7423 */ /* 0x000fc4000001000d */
[C---:B------:R-:W-:Y:S02]  /*0460*/  FFMA.FTZ R12, R11.reuse, R12, -0.5 ;  /* 0xbf0000000b0c7423 */ /* 0x040fe4000001000c */
[C---:B------:R-:W-:Y:S02]  /*0470*/  FFMA.FTZ R13, R10.reuse, R13, 0.33333510160446166992 ;  /* 0x3eaaaae60a0d7423 */ /* 0x040fe4000001000d */
[C---:B------:R-:W-:Y:S02]  /*0480*/  FMUL R12, R11.reuse, R12 ;  /* 0x0000000c0b0c7220 */ /* 0x040fe40000400000 */
[C---:B------:R-:W-:Y:S02]  /*0490*/  FFMA.FTZ R13, R10.reuse, R13, -0.5 ;  /* 0xbf0000000a0d7423 */ /* 0x040fe4000001000d */
[----:B------:R-:W-:Y:S02]  /*04a0*/  FFMA.FTZ R12, R11, R12, R11 ;  /* 0x0000000c0b0c7223 */ /* 0x000fe4000001000b */
[----:B------:R-:W-:-:S02]  /*04b0*/  FMUL R13, R10, R13 ;  /* 0x0000000d0a0d7220 */ /* 0x000fc40000400000 */
[----:B------:R-:W-:Y:S02]  /*04c0*/  FFMA.FTZ R9, R9, 0.69314718246459960938, R12 ;  /* 0x3f31721809097823 */ /* 0x000fe4000001000c */
[----:B------:R-:W-:-:S04]  /*04d0*/  FFMA.FTZ R13, R10, R13, R10 ;  /* 0x0000000d0a0d7223 */ /* 0x000fc8000001000a */
[----:B------:R-:W-:Y:S01]  /*04e0*/  FFMA.FTZ R8, R8, 0.69314718246459960938, R13 ;  /* 0x3f31721808087823 */ /* 0x000fe2000001000d */
[----:B------:R-:W-:Y:S06]  /*04f0*/  @!P3 BRA `(.L_x_1) ;  /* 0x000000000014b947 */ /* 0x000fec0003800000 */
[C---:B------:R-:W-:Y:S02]  /*0500*/  ISETP.GE.AND P3, PT, R6.reuse, -0x407fffff, PT ;  /* 0xbf8000010600780c */ /* 0x040fe40003f66270 */
[----:B------:R-:W-:-:S11]  /*0510*/  FSETP.NEU.AND P4, PT, R6, RZ, PT ;  /* 0x000000ff0600720b */ /* 0x000fd60003f8d000 */
[----:B------:R-:W-:-:S05]  /*0520*/  @P3 MOV R11, 0x7f800000 ;  /* 0x7f800000000b3802 */ /* 0x000fca0000000f00 */
[----:B------:R-:W-:-:S05]  /*0530*/  @P3 FFMA.FTZ R9, R6, R11, +INF ;  /* 0x7f80000006093423 */ /* 0x000fca000001000b */
[----:B------:R-:W-:-:S07]  /*0540*/  FSEL R9, R9, -RZ, P4 ;  /* 0x800000ff09097208 */ /* 0x000fce0002000000 */
.L_x_1:
[----:B------:R-:W-:Y:S05]  /*0550*/  BSYNC B0 ;  /* 0x0000000000007941 */ /* 0x000fea0003800000 */
.L_x_0:
[----:B------:R-:W-:Y:S04]  /*0560*/  BSSY B0, `(.L_x_2) ;  /* 0x0000007000007945 */ /* 0x000fe80003800000 */
[----:B------:R-:W-:Y:S05]  /*0570*/  @!P2 BRA `(.L_x_3) ;  /* 0x000000000014a947 */ /* 0x000fea0003800000 */
[C---:B------:R-:W-:Y:S02]  /*0580*/  ISETP.GE.AND P2, PT, R7.reuse, -0x407fffff, PT ;  /* 0xbf8000010700780c */ /* 0x040fe40003f46270 */
[----:B------:R-:W-:-:S11]  /*0590*/  FSETP.NEU.AND P3, PT, R7, RZ, PT ;  /* 0x000000ff0700720b */ /* 0x000fd60003f6d000 */
[----:B------:R-:W-:-:S05]  /*05a0*/  @P2 MOV R6, 0x7f800000 ;  /* 0x7f80000000062802 */ /* 0x000fca0000000f00 */
[----:B------:R-:W-:-:S05]  /*05b0*/  @P2 FFMA.FTZ R8, R7, R6, +INF ;  /* 0x7f80000007082423 */ /* 0x000fca0000010006 */
[----:B------:R-:W-:-:S07]  /*05c0*/  FSEL R8, R8, -RZ, P3 ;  /* 0x800000ff08087208 */ /* 0x000fce0001800000 */
.L_x_3:
[----:B------:R-:W-:Y:S05]  /*05d0*/  BSYNC B0 ;  /* 0x0000000000007941 */ /* 0x000fea0003800000 */
.L_x_2:
[----:B------:R-:W-:Y:S01]  /*05e0*/  ULDC.64 UR6, c[0x0][0x220] ;  /* 0x0000880000067ab9 */ /* 0x000fe20000000a00 */
[----:B------:R-:W-:Y:S01]  /*05f0*/  FSEL R9, R4, R9, P1 ;  /* 0x0000000904097208 */ /* 0x000fe20000800000 */
[----:B------:R-:W-:Y:S01]  /*0600*/  STG.E.64 desc[UR4][R2.64], R4 ;  /* 0x0000000402007986 */ /* 0x000fe2000c101b04 */
[----:B------:R-:W-:Y:S02]  /*0610*/  FSEL R8, R5, R8, P0 ;  /* 0x0000000805087208 */ /* 0x000fe40000000000 */
[----:B------:R-:W-:Y:S01]  /*0620*/  SHF.R.S32.HI R7, RZ, 0x1f, R0 ;  /* 0x0000001fff077819 */ /* 0x000fe20000011400 */
[----:B------:R-:W-:Y:S01]  /*0630*/  FADD R10, R9, 9.9999999747524270788e-07 ;  /* 0x358637bd090a7421 */ /* 0x000fe20000000000 */
[----:B------:R-:W-:Y:S01]  /*0640*/  LEA R6, P0, R0, UR6, 0x2 ;  /* 0x0000000600067c11 */ /* 0x000fe2000f8010ff */
[----:B------:R-:W-:-:S03]  /*0650*/  FADD R11, R8, 9.9999999747524270788e-07 ;  /* 0x358637bd080b7421 */ /* 0x000fc60000000000 */
[----:B------:R-:W-:-:S05]  /*0660*/  LEA.HI.X R7, R0, UR7, R7, 0x2, P0 ;  /* 0x0000000700077c11 */ /* 0x000fca00080f1407 */
[----:B------:R-:W-:Y:S01]  /*0670*/  STG.E.64 desc[UR4][R6.64], R10 ;  /* 0x0000000a06007986 */ /* 0x000fe2000c101b04 */
[----:B------:R-:W-:Y:S05]  /*0680*/  EXIT ;  /* 0x000000000000794d */ /* 0x000fea0003800000 */
.L_x_4:
[----:B------:R-:W-:-:S00]  /*0690*/  BRA `(.L_x_4) ;  /* 0xfffffffc00fc7947 */ /* 0x000fc0000383ffff */
[----:B------:R-:W-:-:S00]  /*06a0*/  NOP ;  /* 0x0000000000007918 */ /* 0x000fc00000000000 */
        /* <DEDUP_REMOVED lines=13> */
.L_x_5:


//--------------------- .nv.global.init           --------------------------
	.section	.nv.global.init,"aw",@progbits
.nv.global.init:
	.type		_$_str,@object
	.size		_$_str,(.L_0 - _$_str)
_$_str:
        /*0000*/ 	.byte	0x5f, 0x5f, 0x43, 0x55, 0x44, 0x41, 0x5f, 0x46, 0x54, 0x5a, 0x00
.L_0:


//--------------------- .nv.constant0.triton_poi_fused_add_convolution_softplus_1 --------------------------
	.section	.nv.constant0.triton_poi_fused_add_convolution_softplus_1,"a",@progbits
	.sectionflags	@""
	.align	4
.nv.constant0.triton_poi_fused_add_convolution_softplus_1:
	.zero		556
